	.headerflags	@"EF_CUDA_TEXMODE_UNIFIED EF_CUDA_64BIT_ADDRESS EF_CUDA_ACCELERATORS EF_CUDA_SM90 EF_CUDA_VIRTUAL_SM(EF_CUDA_SM90)"
	.elftype	@"ET_EXEC"


//--------------------- .nv.info                  --------------------------
	.section	.nv.info,"",@"SHT_CUDA_INFO"
	.align	4


	//----- nvinfo : EIATTR_REGCOUNT
	.align		4
        /*0000*/ 	.byte	0x04, 0x2f
        /*0002*/ 	.short	(.L_2 - .L_1)
	.align		4
.L_1:
        /*0004*/ 	.word	index@(triton_poi_fused__native_batch_norm_legit_leaky_relu_6)
        /*0008*/ 	.word	0x00000020


	//----- nvinfo : EIATTR_MIN_STACK_SIZE
	.align		4
.L_2:
        /*000c*/ 	.byte	0x04, 0x12
        /*000e*/ 	.short	(.L_4 - .L_3)
	.align		4
.L_3:
        /*0010*/ 	.word	index@(triton_poi_fused__native_batch_norm_legit_leaky_relu_6)
        /*0014*/ 	.word	0x00000000


	//----- nvinfo : EIATTR_FRAME_SIZE
	.align		4
.L_4:
        /*0018*/ 	.byte	0x04, 0x11
        /*001a*/ 	.short	(.L_6 - .L_5)
	.align		4
.L_5:
        /*001c*/ 	.word	index@(triton_poi_fused__native_batch_norm_legit_leaky_relu_6)
        /*0020*/ 	.word	0x00000000


	//----- nvinfo : EIATTR_MIN_STACK_SIZE
	.align		4
.L_6:
        /*0024*/ 	.byte	0x04, 0x12
        /*0026*/ 	.short	(.L_8 - .L_7)
	.align		4
.L_7:
        /*0028*/ 	.word	index@(triton_poi_fused__native_batch_norm_legit_leaky_relu_6)
        /*002c*/ 	.word	0x00000000
.L_8:


//--------------------- .nv.info.triton_poi_fused__native_batch_norm_legit_leaky_relu_6 --------------------------
	.section	.nv.info.triton_poi_fused__native_batch_norm_legit_leaky_relu_6,"",@"SHT_CUDA_INFO"
	.sectionflags	@""
	.align	4


	//----- nvinfo : EIATTR_CUDA_API_VERSION
	.align		4
        /*0000*/ 	.byte	0x04, 0x37
        /*0002*/ 	.short	(.L_10 - .L_9)
.L_9:
        /*0004*/ 	.word	0x0000007c


	//----- nvinfo : EIATTR_KPARAM_INFO
	.align		4
.L_10:
        /*0008*/ 	.byte	0x04, 0x17
        /*000a*/ 	.short	(.L_12 - .L_11)
.L_11:
        /*000c*/ 	.word	0x00000000
        /*0010*/ 	.short	0x0007
        /*0012*/ 	.short	0x0034
        /*0014*/ 	.byte	0x00, 0xf0, 0x11, 0x00


	//----- nvinfo : EIATTR_KPARAM_INFO
	.align		4
.L_12:
        /*0018*/ 	.byte	0x04, 0x17
        /*001a*/ 	.short	(.L_14 - .L_13)
.L_13:
        /*001c*/ 	.word	0x00000000
        /*0020*/ 	.short	0x0006
        /*0022*/ 	.short	0x0030
        /*0024*/ 	.byte	0x00, 0xf0, 0x11, 0x00


	//----- nvinfo : EIATTR_KPARAM_INFO
	.align		4
.L_14:
        /*0028*/ 	.byte	0x04, 0x17
        /*002a*/ 	.short	(.L_16 - .L_15)
.L_15:
        /*002c*/ 	.word	0x00000000
        /*0030*/ 	.short	0x0005
        /*0032*/ 	.short	0x0028
        /*0034*/ 	.byte	0x00, 0xf4, 0x21, 0x00


	//----- nvinfo : EIATTR_KPARAM_INFO
	.align		4
.L_16:
        /*0038*/ 	.byte	0x04, 0x17
        /*003a*/ 	.short	(.L_18 - .L_17)
.L_17:
        /*003c*/ 	.word	0x00000000
        /*0040*/ 	.short	0x0004
        /*0042*/ 	.short	0x0020
        /*0044*/ 	.byte	0x00, 0xf4, 0x21, 0x00


	//----- nvinfo : EIATTR_KPARAM_INFO
	.align		4
.L_18:
        /*0048*/ 	.byte	0x04, 0x17
        /*004a*/ 	.short	(.L_20 - .L_19)
.L_19:
        /*004c*/ 	.word	0x00000000
        /*0050*/ 	.short	0x0003
        /*0052*/ 	.short	0x0018
        /*0054*/ 	.byte	0x00, 0xf4, 0x21, 0x00


	//----- nvinfo : EIATTR_KPARAM_INFO
	.align		4
.L_20:
        /*0058*/ 	.byte	0x04, 0x17
        /*005a*/ 	.short	(.L_22 - .L_21)
.L_21:
        /*005c*/ 	.word	0x00000000
        /*0060*/ 	.short	0x0002
        /*0062*/ 	.short	0x0010
        /*0064*/ 	.byte	0x00, 0xf4, 0x21, 0x00


	//----- nvinfo : EIATTR_KPARAM_INFO
	.align		4
.L_22:
        /*0068*/ 	.byte	0x04, 0x17
        /*006a*/ 	.short	(.L_24 - .L_23)
.L_23:
        /*006c*/ 	.word	0x00000000
        /*0070*/ 	.short	0x0001
        /*0072*/ 	.short	0x0008
        /*0074*/ 	.byte	0x00, 0xf4, 0x21, 0x00


	//----- nvinfo : EIATTR_KPARAM_INFO
	.align		4
.L_24:
        /*0078*/ 	.byte	0x04, 0x17
        /*007a*/ 	.short	(.L_26 - .L_25)
.L_25:
        /*007c*/ 	.word	0x00000000
        /*0080*/ 	.short	0x0000
        /*0082*/ 	.short	0x0000
        /*0084*/ 	.byte	0x00, 0xf4, 0x21, 0x00


	//----- nvinfo : EIATTR_SPARSE_MMA_MASK
	.align		4
.L_26:
        /*0088*/ 	.byte	0x03, 0x50
        /*008a*/ 	.short	0x0000


	//----- nvinfo : EIATTR_MAXREG_COUNT
	.align		4
        /*008c*/ 	.byte	0x03, 0x1b
        /*008e*/ 	.short	0x00ff


	//----- nvinfo : EIATTR_EXIT_INSTR_OFFSETS
	.align		4
        /*0090*/ 	.byte	0x04, 0x1c
        /*0092*/ 	.short	(.L_28 - .L_27)


	//   ....[0]....
.L_27:
        /*0094*/ 	.word	0x00000fc0


	//   ....[1]....
        /*0098*/ 	.word	0x00001010


	//----- nvinfo : EIATTR_REQNTID
	.align		4
.L_28:
        /*009c*/ 	.byte	0x04, 0x10
        /*009e*/ 	.short	(.L_30 - .L_29)
.L_29:
        /*00a0*/ 	.word	0x00000100
        /*00a4*/ 	.word	0x00000001
        /*00a8*/ 	.word	0x00000001


	//----- nvinfo : EIATTR_CBANK_PARAM_SIZE
	.align		4
.L_30:
        /*00ac*/ 	.byte	0x03, 0x19
        /*00ae*/ 	.short	0x0038


	//----- nvinfo : EIATTR_PARAM_CBANK
	.align		4
        /*00b0*/ 	.byte	0x04, 0x0a
        /*00b2*/ 	.short	(.L_32 - .L_31)
	.align		4
.L_31:
        /*00b4*/ 	.word	index@(.nv.constant0.triton_poi_fused__native_batch_norm_legit_leaky_relu_6)
        /*00b8*/ 	.short	0x0210
        /*00ba*/ 	.short	0x0038


	//----- nvinfo : EIATTR_SW_WAR
	.align		4
.L_32:
        /*00bc*/ 	.byte	0x04, 0x36
        /*00be*/ 	.short	(.L_34 - .L_33)
.L_33:
        /*00c0*/ 	.word	0x00000008
.L_34:


//--------------------- .nv.callgraph             --------------------------
	.section	.nv.callgraph,"",@"SHT_CUDA_CALLGRAPH"
	.align	4
	.sectionentsize	8
	.align		4
        /*0000*/ 	.word	0x00000000
	.align		4
        /*0004*/ 	.word	0xffffffff
	.align		4
        /*0008*/ 	.word	0x00000000
	.align		4
        /*000c*/ 	.word	0xfffffffe
	.align		4
        /*0010*/ 	.word	0x00000000
	.align		4
        /*0014*/ 	.word	0xfffffffd
	.align		4
        /*0018*/ 	.word	0x00000000
	.align		4
        /*001c*/ 	.word	0xfffffffc


//--------------------- .nv.constant4             --------------------------
	.section	.nv.constant4,"a",@progbits
	.align	8
	.align		8
.nv.constant4:
        /*0000*/ 	.dword	_$_str


//--------------------- .text.triton_poi_fused__native_batch_norm_legit_leaky_relu_6 --------------------------
	.section	.text.triton_poi_fused__native_batch_norm_legit_leaky_relu_6,"ax",@progbits
	.sectionflags	@"SHF_BARRIERS=1"
	.align	128
        .global         triton_poi_fused__native_batch_norm_legit_leaky_relu_6
        .type           triton_poi_fused__native_batch_norm_legit_leaky_relu_6,@function
        .size           triton_poi_fused__native_batch_norm_legit_leaky_relu_6,(.L_x_1 - triton_poi_fused__native_batch_norm_legit_leaky_relu_6)
        .other          triton_poi_fused__native_batch_norm_legit_leaky_relu_6,@"STO_CUDA_ENTRY STV_DEFAULT"
triton_poi_fused__native_batch_norm_legit_leaky_relu_6:
.text.triton_poi_fused__native_batch_norm_legit_leaky_relu_6:
[----:B------:R-:W0:Y:S01]  /*0000*/  LDC R1, c[0x0][0x28] ;  /* 0x00000a00ff017b82 */ /* 0x000e220000000800 */
[----:B------:R-:W1:Y:S07]  /*0010*/  S2R R0, SR_TID.X ;  /* 0x0000000000007919 */ /* 0x000e6e0000002100 */
[----:B------:R-:W2:Y:S01]  /*0020*/  LDC.64 R16, c[0x0][0x210] ;  /* 0x00008400ff107b82 */ /* 0x000ea20000000a00 */
[----:B------:R-:W-:Y:S01]  /*0030*/  ULDC.64 UR6, c[0x0][0x208] ;  /* 0x0000820000067ab9 */ /* 0x000fe20000000a00 */
[----:B------:R-:W3:Y:S01]  /*0040*/  S2R R3, SR_CTAID.X ;  /* 0x0000000000037919 */ /* 0x000ee20000002500 */
[----:B------:R-:W4:Y:S01]  /*0050*/  S2R R20, SR_CTAID.Y ;  /* 0x0000000000147919 */ /* 0x000f220000002600 */
[----:B------:R-:W-:-:S02]  /*0060*/  CS2R R8, SRZ ;  /* 0x0000000000087805 */ /* 0x000fc4000001ff00 */
[----:B------:R-:W-:Y:S02]  /*0070*/  CS2R R10, SRZ ;  /* 0x00000000000a7805 */ /* 0x000fe4000001ff00 */
[----:B------:R-:W-:Y:S01]  /*0080*/  CS2R R12, SRZ ;  /* 0x00000000000c7805 */ /* 0x000fe2000001ff00 */
[----:B------:R-:W5:Y:S01]  /*0090*/  S2UR UR5, SR_CgaCtaId ;  /* 0x00000000000579c3 */ /* 0x000f620000008800 */
[----:B------:R-:W-:-:S07]  /*00a0*/  UMOV UR4, 0x400 ;  /* 0x0000040000047882 */ /* 0x000fce0000000000 */
[----:B------:R-:W2:Y:S01]  /*00b0*/  LDC.64 R28, c[0x0][0x220] ;  /* 0x00008800ff1c7b82 */ /* 0x000ea20000000a00 */
[----:B-1----:R-:W-:-:S04]  /*00c0*/  SHF.L.U32 R2, R0, 0x2, RZ ;  /* 0x0000000200027819 */ /* 0x002fc800000006ff */
[----:B------:R-:W-:-:S04]  /*00d0*/  LOP3.LUT R4, R2, 0xfc, RZ, 0xc0, !PT ;  /* 0x000000fc02047812 */ /* 0x000fc800078ec0ff */
[----:B---3--:R-:W-:Y:S02]  /*00e0*/  PRMT R4, R4, 0x6540, R3 ;  /* 0x0000654004047816 */ /* 0x008fe40000000003 */
[----:B----4-:R-:W-:Y:S02]  /*00f0*/  SHF.L.U32 R20, R20, 0x4, RZ ;  /* 0x0000000414147819 */ /* 0x010fe400000006ff */
[----:B------:R-:W-:Y:S02]  /*0100*/  SHF.R.S32.HI R5, RZ, 0x1f, R4 ;  /* 0x0000001fff057819 */ /* 0x000fe40000011404 */
[----:B------:R-:W-:Y:S02]  /*0110*/  ISETP.GE.AND P0, PT, R4, 0x400, PT ;  /* 0x000004000400780c */ /* 0x000fe40003f06270 */
[----:B------:R-:W-:Y:S02]  /*0120*/  LEA.HI R6, R5, R4, RZ, 0x8 ;  /* 0x0000000405067211 */ /* 0x000fe400078f40ff */
[----:B------:R-:W-:-:S03]  /*0130*/  SHF.R.U32.HI R5, RZ, 0x6, R0 ;  /* 0x00000006ff057819 */ /* 0x000fc60000011600 */
[C---:B------:R-:W-:Y:S01]  /*0140*/  IMAD.SHL.U32 R7, R6.reuse, 0x1000, RZ ;  /* 0x0000100006077824 */ /* 0x040fe200078e00ff */
[----:B------:R-:W-:Y:S02]  /*0150*/  SGXT.U32 R5, R5, 0x2 ;  /* 0x000000020505781a */ /* 0x000fe40000000000 */
[----:B------:R-:W-:Y:S02]  /*0160*/  LOP3.LUT R6, R6, 0xffffff00, RZ, 0xc0, !PT ;  /* 0xffffff0006067812 */ /* 0x000fe400078ec0ff */
[----:B------:R-:W-:Y:S02]  /*0170*/  LOP3.LUT R7, R7, 0xfff00000, RZ, 0xc0, !PT ;  /* 0xfff0000007077812 */ /* 0x000fe400078ec0ff */
[----:B------:R-:W-:Y:S02]  /*0180*/  LOP3.LUT R5, R20, R5, RZ, 0xfc, !PT ;  /* 0x0000000514057212 */ /* 0x000fe400078efcff */
[----:B------:R-:W-:-:S05]  /*0190*/  IADD3 R6, R7, R4, -R6 ;  /* 0x0000000407067210 */ /* 0x000fca0007ffe806 */
[----:B------:R-:W-:Y:S01]  /*01a0*/  IMAD R21, R5, 0x100, R6 ;  /* 0x0000010005157824 */ /* 0x000fe200078e0206 */
[----:B------:R-:W-:Y:S02]  /*01b0*/  CS2R R4, SRZ ;  /* 0x0000000000047805 */ /* 0x000fe4000001ff00 */
[----:B------:R-:W-:Y:S01]  /*01c0*/  CS2R R6, SRZ ;  /* 0x0000000000067805 */ /* 0x000fe2000001ff00 */
[----:B--2---:R-:W-:-:S05]  /*01d0*/  IMAD.WIDE R14, R21, 0x4, R16 ;  /* 0x00000004150e7825 */ /* 0x004fca00078e0210 */
[----:B------:R1:W2:Y:S01]  /*01e0*/  @!P0 LDG.E.EL.128 R4, desc[UR6][R14.64] ;  /* 0x000000060e048981 */ /* 0x0002a2000c2e1d00 */
[----:B------:R-:W-:Y:S01]  /*01f0*/  IADD3 R19, R21, 0x400, RZ ;  /* 0x0000040015137810 */ /* 0x000fe20007ffe0ff */
[----:B------:R-:W-:-:S04]  /*0200*/  VIADD R23, R21, 0x800 ;  /* 0x0000080015177836 */ /* 0x000fc80000000000 */
[----:B------:R-:W-:-:S05]  /*0210*/  IMAD.WIDE R18, R19, 0x4, R16 ;  /* 0x0000000413127825 */ /* 0x000fca00078e0210 */
[----:B------:R3:W4:Y:S01]  /*0220*/  @!P0 LDG.E.EL.128 R8, desc[UR6][R18.64] ;  /* 0x0000000612088981 */ /* 0x000722000c2e1d00 */
[----:B-1----:R-:W-:Y:S01]  /*0230*/  CS2R R14, SRZ ;  /* 0x00000000000e7805 */ /* 0x002fe2000001ff00 */
[----:B------:R-:W-:Y:S01]  /*0240*/  IMAD.WIDE R22, R23, 0x4, R16 ;  /* 0x0000000417167825 */ /* 0x000fe200078e0210 */
[----:B------:R-:W-:-:S04]  /*0250*/  IADD3 R25, R21, 0xc00, RZ ;  /* 0x00000c0015197810 */ /* 0x000fc80007ffe0ff */
[----:B------:R1:W4:Y:S01]  /*0260*/  @!P0 LDG.E.EL.128 R12, desc[UR6][R22.64] ;  /* 0x00000006160c8981 */ /* 0x000322000c2e1d00 */
[----:B------:R-:W-:Y:S01]  /*0270*/  IMAD.WIDE R24, R25, 0x4, R16 ;  /* 0x0000000419187825 */ /* 0x000fe200078e0210 */
[----:B------:R-:W-:Y:S02]  /*0280*/  CS2R R16, SRZ ;  /* 0x0000000000107805 */ /* 0x000fe4000001ff00 */
[----:B---3--:R-:W-:-:S06]  /*0290*/  CS2R R18, SRZ ;  /* 0x0000000000127805 */ /* 0x008fcc000001ff00 */
[----:B------:R3:W3:Y:S01]  /*02a0*/  @!P0 LDG.E.EL.128 R16, desc[UR6][R24.64] ;  /* 0x0000000618108981 */ /* 0x0006e2000c2e1d00 */
[----:B------:R-:W-:Y:S01]  /*02b0*/  SHF.R.U32.HI R21, RZ, 0x8, R2 ;  /* 0x00000008ff157819 */ /* 0x000fe20000011602 */
[----:B-----5:R-:W-:-:S03]  /*02c0*/  UPRMT UR4, UR5, 0x654, UR4 ;  /* 0x0000065405047896 */ /* 0x020fc60008000004 */
[----:B-1----:R-:W-:Y:S02]  /*02d0*/  SGXT.U32 R23, R21, 0x2 ;  /* 0x000000021517781a */ /* 0x002fe40000000000 */
[----:B------:R-:W-:Y:S02]  /*02e0*/  LOP3.LUT R21, R2, 0x3fc, RZ, 0xc0, !PT ;  /* 0x000003fc02157812 */ /* 0x000fe400078ec0ff */
[----:B------:R-:W-:Y:S02]  /*02f0*/  LOP3.LUT R22, R23, 0x3fc, R2, 0xf8, !PT ;  /* 0x000003fc17167812 */ /* 0x000fe400078ef802 */
[----:B------:R-:W-:Y:S02]  /*0300*/  LEA R26, R23, UR4, 0x2 ;  /* 0x00000004171a7c11 */ /* 0x000fe4000f8e10ff */
[----:B------:R-:W-:Y:S02]  /*0310*/  LEA R22, R22, UR4, 0x2 ;  /* 0x0000000416167c11 */ /* 0x000fe4000f8e10ff */
[----:B------:R-:W-:Y:S01]  /*0320*/  LOP3.LUT R23, R0, 0xff, RZ, 0xc0, !PT ;  /* 0x000000ff00177812 */ /* 0x000fe200078ec0ff */
[----:B------:R-:W-:-:S02]  /*0330*/  IMAD R21, R21, 0x4, R26 ;  /* 0x0000000415157824 */ /* 0x000fc400078e021a */
[----:B------:R-:W1:Y:S01]  /*0340*/  LDC.64 R26, c[0x0][0x218] ;  /* 0x00008600ff1a7b82 */ /* 0x000e620000000a00 */
[----:B--2---:R2:W-:Y:S04]  /*0350*/  STS [R22], R4 ;  /* 0x0000000416007388 */ /* 0x0045e80000000800 */
[----:B------:R-:W-:Y:S04]  /*0360*/  STS [R21+0x4], R5 ;  /* 0x0000040515007388 */ /* 0x000fe80000000800 */
[----:B------:R-:W-:Y:S01]  /*0370*/  STS [R21+0x8], R6 ;  /* 0x0000080615007388 */ /* 0x000fe20000000800 */
[----:B--2---:R-:W-:-:S03]  /*0380*/  LEA R4, R23, UR4, 0x2 ;  /* 0x0000000417047c11 */ /* 0x004fc6000f8e10ff */
[----:B------:R-:W-:Y:S01]  /*0390*/  STS [R21+0xc], R7 ;  /* 0x00000c0715007388 */ /* 0x000fe20000000800 */
[----:B------:R-:W-:Y:S06]  /*03a0*/  BAR.SYNC.DEFER_BLOCKING 0x0 ;  /* 0x0000000000007b1d */ /* 0x000fec0000010000 */
[----:B------:R-:W2:Y:S04]  /*03b0*/  LDS R5, [R4] ;  /* 0x0000000004057984 */ /* 0x000ea80000000800 */
[----:B------:R-:W-:Y:S04]  /*03c0*/  LDS R6, [R4+0x404] ;  /* 0x0004040004067984 */ /* 0x000fe80000000800 */
[----:B------:R-:W-:Y:S04]  /*03d0*/  LDS R7, [R4+0x808] ;  /* 0x0008080004077984 */ /* 0x000fe80000000800 */
[----:B------:R-:W-:Y:S01]  /*03e0*/  LDS R23, [R4+0xc0c] ;  /* 0x000c0c0004177984 */ /* 0x000fe20000000800 */
[----:B------:R-:W-:Y:S06]  /*03f0*/  BAR.SYNC.DEFER_BLOCKING 0x0 ;  /* 0x0000000000007b1d */ /* 0x000fec0000010000 */
[----:B----4-:R-:W-:Y:S04]  /*0400*/  STS [R22], R8 ;  /* 0x0000000816007388 */ /* 0x010fe80000000800 */
[----:B------:R-:W-:Y:S04]  /*0410*/  STS [R21+0x4], R9 ;  /* 0x0000040915007388 */ /* 0x000fe80000000800 */
[----:B------:R-:W-:Y:S04]  /*0420*/  STS [R21+0x8], R10 ;  /* 0x0000080a15007388 */ /* 0x000fe80000000800 */
[----:B------:R-:W-:Y:S01]  /*0430*/  STS [R21+0xc], R11 ;  /* 0x00000c0b15007388 */ /* 0x000fe20000000800 */
[----:B------:R-:W-:Y:S06]  /*0440*/  BAR.SYNC.DEFER_BLOCKING 0x0 ;  /* 0x0000000000007b1d */ /* 0x000fec0000010000 */
[----:B------:R-:W4:Y:S04]  /*0450*/  LDS R8, [R4] ;  /* 0x0000000004087984 */ /* 0x000f280000000800 */
[----:B------:R-:W-:Y:S04]  /*0460*/  LDS R11, [R4+0x404] ;  /* 0x00040400040b7984 */ /* 0x000fe80000000800 */
[----:B------:R-:W-:Y:S04]  /*0470*/  LDS R10, [R4+0x808] ;  /* 0x00080800040a7984 */ /* 0x000fe80000000800 */
[----:B------:R-:W5:Y:S01]  /*0480*/  LDS R9, [R4+0xc0c] ;  /* 0x000c0c0004097984 */ /* 0x000f620000000800 */
[----:B------:R-:W-:Y:S06]  /*0490*/  BAR.SYNC.DEFER_BLOCKING 0x0 ;  /* 0x0000000000007b1d */ /* 0x000fec0000010000 */
[----:B------:R-:W-:Y:S04]  /*04a0*/  STS [R22], R12 ;  /* 0x0000000c16007388 */ /* 0x000fe80000000800 */
[----:B------:R-:W-:Y:S04]  /*04b0*/  STS [R21+0x4], R13 ;  /* 0x0000040d15007388 */ /* 0x000fe80000000800 */
[----:B------:R-:W-:Y:S04]  /*04c0*/  STS [R21+0x8], R14 ;  /* 0x0000080e15007388 */ /* 0x000fe80000000800 */
[----:B------:R1:W-:Y:S01]  /*04d0*/  STS [R21+0xc], R15 ;  /* 0x00000c0f15007388 */ /* 0x0003e20000000800 */
[----:B------:R-:W-:Y:S01]  /*04e0*/  BAR.SYNC.DEFER_BLOCKING 0x0 ;  /* 0x0000000000007b1d */ /* 0x000fe20000010000 */
[----:B01----:R-:W-:-:S04]  /*04f0*/  PRMT R15, R0, 0x6540, R3 ;  /* 0x00006540000f7816 */ /* 0x003fc80000000003 */
[C---:B------:R-:W-:Y:S01]  /*0500*/  ISETP.GE.AND P0, PT, R15.reuse, 0x400, PT ;  /* 0x000004000f00780c */ /* 0x040fe20003f06270 */
[----:B------:R-:W-:-:S04]  /*0510*/  IMAD.WIDE R28, R15, 0x4, R28 ;  /* 0x000000040f1c7825 */ /* 0x000fc800078e021c */
[----:B------:R-:W-:Y:S01]  /*0520*/  IMAD.WIDE R26, R15, 0x4, R26 ;  /* 0x000000040f1a7825 */ /* 0x000fe200078e021a */
[----:B------:R-:W0:Y:S04]  /*0530*/  LDS R12, [R4] ;  /* 0x00000000040c7984 */ /* 0x000e280000000800 */
[----:B------:R-:W1:Y:S04]  /*0540*/  LDS R13, [R4+0x404] ;  /* 0x00040400040d7984 */ /* 0x000e680000000800 */
[----:B------:R-:W0:Y:S04]  /*0550*/  LDS R14, [R4+0x808] ;  /* 0x00080800040e7984 */ /* 0x000e280000000800 */
[----:B---3--:R-:W3:Y:S01]  /*0560*/  LDS R24, [R4+0xc0c] ;  /* 0x000c0c0004187984 */ /* 0x008ee20000000800 */
[----:B------:R-:W-:Y:S06]  /*0570*/  BAR.SYNC.DEFER_BLOCKING 0x0 ;  /* 0x0000000000007b1d */ /* 0x000fec0000010000 */
[----:B------:R-:W-:Y:S04]  /*0580*/  STS [R22], R16 ;  /* 0x0000001016007388 */ /* 0x000fe80000000800 */
[----:B------:R-:W-:Y:S04]  /*0590*/  STS [R21+0x4], R17 ;  /* 0x0000041115007388 */ /* 0x000fe80000000800 */
[----:B------:R2:W-:Y:S04]  /*05a0*/  STS [R21+0x8], R18 ;  /* 0x0000081215007388 */ /* 0x0005e80000000800 */
[----:B------:R4:W-:Y:S01]  /*05b0*/  STS [R21+0xc], R19 ;  /* 0x00000c1315007388 */ /* 0x0009e20000000800 */
[----:B------:R-:W-:Y:S01]  /*05c0*/  BAR.SYNC.DEFER_BLOCKING 0x0 ;  /* 0x0000000000007b1d */ /* 0x000fe20000010000 */
[----:B--2---:R-:W-:Y:S01]  /*05d0*/  HFMA2.MMA R18, -RZ, RZ, 0, 0 ;  /* 0x00000000ff127435 */ /* 0x004fe200000001ff */
[----:B----4-:R-:W-:Y:S01]  /*05e0*/  IMAD.MOV.U32 R21, RZ, RZ, RZ ;  /* 0x000000ffff157224 */ /* 0x010fe200078e00ff */
[----:B------:R-:W-:-:S04]  /*05f0*/  SHF.R.S32.HI R16, RZ, 0x17, R3 ;  /* 0x00000017ff107819 */ /* 0x000fc80000011403 */
[----:B------:R-:W-:-:S04]  /*0600*/  SGXT R16, R16, 0x1 ;  /* 0x000000011010781a */ /* 0x000fc80000000200 */
[----:B------:R2:W4:Y:S04]  /*0610*/  @!P0 LDG.E.EL R18, desc[UR6][R28.64] ;  /* 0x000000061c128981 */ /* 0x000528000c2e1900 */
[----:B------:R0:W3:Y:S01]  /*0620*/  @!P0 LDG.E.EL R21, desc[UR6][R26.64] ;  /* 0x000000061a158981 */ /* 0x0000e2000c2e1900 */
[----:B------:R-:W1:Y:S01]  /*0630*/  S2UR UR4, SR_CgaCtaId ;  /* 0x00000000000479c3 */ /* 0x000e620000008800 */
[----:B------:R-:W-:Y:S02]  /*0640*/  HFMA2.MMA R19, -RZ, RZ, 0.6875, 0 ;  /* 0x39800000ff137435 */ /* 0x000fe400000001ff */
[----:B------:R-:W-:Y:S04]  /*0650*/  LDS R22, [R4+0x404] ;  /* 0x0004040004167984 */ /* 0x000fe80000000800 */
[----:B------:R-:W-:Y:S01]  /*0660*/  LDS R25, [R4+0x808] ;  /* 0x0008080004197984 */ /* 0x000fe20000000800 */
[----:B--2---:R-:W2:Y:S08]  /*0670*/  LDC.64 R28, c[0x0][0x228] ;  /* 0x00008a00ff1c7b82 */ /* 0x004eb00000000a00 */
[----:B0-----:R-:W0:Y:S01]  /*0680*/  LDC.64 R26, c[0x0][0x230] ;  /* 0x00008c00ff1a7b82 */ /* 0x001e220000000a00 */
[----:B------:R-:W-:-:S04]  /*0690*/  LEA.HI R16, R16, R15, RZ, 0x8 ;  /* 0x0000000f10107211 */ /* 0x000fc800078f40ff */
[----:B------:R-:W-:-:S04]  /*06a0*/  LOP3.LUT R16, R16, 0xffffff00, RZ, 0xc0, !PT ;  /* 0xffffff0010107812 */ /* 0x000fc800078ec0ff */
[----:B------:R-:W-:Y:S01]  /*06b0*/  IADD3 R17, R15, -R16, RZ ;  /* 0x800000100f117210 */ /* 0x000fe20007ffe0ff */
[----:B--2---:R-:W-:-:S04]  /*06c0*/  IMAD.WIDE R28, R15, 0x4, R28 ;  /* 0x000000040f1c7825 */ /* 0x004fc800078e021c */
[----:B------:R-:W-:Y:S02]  /*06d0*/  IMAD.MOV.U32 R15, RZ, RZ, RZ ;  /* 0x000000ffff0f7224 */ /* 0x000fe400078e00ff */
[----:B0-----:R-:W-:Y:S01]  /*06e0*/  IMAD.WIDE R26, R17, 0x4, R26 ;  /* 0x00000004111a7825 */ /* 0x001fe200078e021a */
[----:B------:R-:W-:-:S03]  /*06f0*/  MOV R17, RZ ;  /* 0x000000ff00117202 */ /* 0x000fc60000000f00 */
[----:B------:R0:W2:Y:S04]  /*0700*/  @!P0 LDG.E.EL R15, desc[UR6][R28.64] ;  /* 0x000000061c0f8981 */ /* 0x0000a8000c2e1900 */
[----:B------:R1:W2:Y:S01]  /*0710*/  @!P0 LDG.E.EL R17, desc[UR6][R26.64] ;  /* 0x000000061a118981 */ /* 0x0002a2000c2e1900 */
[----:B------:R-:W5:Y:S03]  /*0720*/  S2R R16, SR_TID.X ;  /* 0x0000000000107919 */ /* 0x000f660000002100 */
[----:B0-----:R-:W-:Y:S04]  /*0730*/  LDS R29, [R4+0xc0c] ;  /* 0x000c0c00041d7984 */ /* 0x001fe80000000800 */
[----:B-1----:R4:W0:Y:S01]  /*0740*/  LDS R27, [R4] ;  /* 0x00000000041b7984 */ /* 0x0028220000000800 */
[----:B------:R-:W-:-:S02]  /*0750*/  UMOV UR5, 0x400 ;  /* 0x0000040000057882 */ /* 0x000fc40000000000 */
[----:B------:R-:W-:Y:S01]  /*0760*/  UPRMT UR4, UR4, 0x654, UR5 ;  /* 0x0000065404047896 */ /* 0x000fe20008000005 */
[----:B-----5:R-:W-:-:S05]  /*0770*/  IMAD.SHL.U32 R28, R16, 0x10, RZ ;  /* 0x00000010101c7824 */ /* 0x020fca00078e00ff */
[----:B------:R-:W-:Y:S02]  /*0780*/  LOP3.LUT R28, R28, 0xff0, RZ, 0xc0, !PT ;  /* 0x00000ff01c1c7812 */ /* 0x000fe400078ec0ff */
[----:B------:R-:W-:-:S04]  /*0790*/  SHF.R.U32.HI R0, RZ, 0x2, R0 ;  /* 0x00000002ff007819 */ /* 0x000fc80000011600 */
[----:B------:R-:W-:Y:S01]  /*07a0*/  SGXT.U32 R0, R0, 0x6 ;  /* 0x000000060000781a */ /* 0x000fe20000000000 */
[----:B----4-:R-:W-:Y:S01]  /*07b0*/  FFMA R4, R18, R19, 9.9999997473787516356e-06 ;  /* 0x3727c5ac12047423 */ /* 0x010fe20000000013 */
[--C-:B---3--:R-:W-:Y:S01]  /*07c0*/  FADD R18, R5, -R21.reuse ;  /* 0x8000001505127221 */ /* 0x108fe20000000000 */
[--C-:B------:R-:W-:Y:S02]  /*07d0*/  FADD R5, R8, -R21.reuse ;  /* 0x8000001508057221 */ /* 0x100fe40000000000 */
[----:B------:R-:W1:Y:S01]  /*07e0*/  MUFU.RSQ R8, R4 ;  /* 0x0000000400087308 */ /* 0x000e620000001400 */
[--C-:B------:R-:W-:Y:S01]  /*07f0*/  FADD R9, R9, -R21.reuse ;  /* 0x8000001509097221 */ /* 0x100fe20000000000 */
[--C-:B------:R-:W-:Y:S01]  /*0800*/  FADD R11, R11, -R21.reuse ;  /* 0x800000150b0b7221 */ /* 0x100fe20000000000 */
[--C-:B------:R-:W-:Y:S01]  /*0810*/  FADD R10, R10, -R21.reuse ;  /* 0x800000150a0a7221 */ /* 0x100fe20000000000 */
[--C-:B------:R-:W-:Y:S01]  /*0820*/  FADD R26, R7, -R21.reuse ;  /* 0x80000015071a7221 */ /* 0x100fe20000000000 */
[----:B------:R-:W-:Y:S01]  /*0830*/  IADD3 R7, R28, UR4, RZ ;  /* 0x000000041c077c10 */ /* 0x000fe2000fffe0ff */
[----:B------:R-:W-:-:S03]  /*0840*/  FADD R19, R6, -R21 ;  /* 0x8000001506137221 */ /* 0x000fc60000000000 */
[----:B------:R-:W-:Y:S01]  /*0850*/  LEA R28, R28, R7, 0x2 ;  /* 0x000000071c1c7211 */ /* 0x000fe200078e10ff */
[C---:B-1----:R-:W-:Y:S01]  /*0860*/  FMUL R4, R8.reuse, R9 ;  /* 0x0000000908047220 */ /* 0x042fe20000400000 */
[C---:B------:R-:W-:Y:S01]  /*0870*/  FMUL R10, R8.reuse, R10 ;  /* 0x0000000a080a7220 */ /* 0x040fe20000400000 */
[C---:B------:R-:W-:Y:S01]  /*0880*/  FMUL R11, R8.reuse, R11 ;  /* 0x0000000b080b7220 */ /* 0x040fe20000400000 */
[----:B------:R-:W-:Y:S01]  /*0890*/  FMUL R9, R8, R5 ;  /* 0x0000000508097220 */ /* 0x000fe20000400000 */
[--C-:B------:R-:W-:Y:S01]  /*08a0*/  FADD R23, R23, -R21.reuse ;  /* 0x8000001517177221 */ /* 0x100fe20000000000 */
[--C-:B------:R-:W-:Y:S01]  /*08b0*/  FADD R12, R12, -R21.reuse ;  /* 0x800000150c0c7221 */ /* 0x100fe20000000000 */
[--C-:B------:R-:W-:Y:S01]  /*08c0*/  FADD R13, R13, -R21.reuse ;  /* 0x800000150d0d7221 */ /* 0x100fe20000000000 */
[--C-:B------:R-:W-:Y:S01]  /*08d0*/  FADD R14, R14, -R21.reuse ;  /* 0x800000150e0e7221 */ /* 0x100fe20000000000 */
[--C-:B------:R-:W-:Y:S01]  /*08e0*/  FADD R24, R24, -R21.reuse ;  /* 0x8000001518187221 */ /* 0x100fe20000000000 */
[----:B0-----:R-:W-:Y:S01]  /*08f0*/  FADD R27, R27, -R21 ;  /* 0x800000151b1b7221 */ /* 0x001fe20000000000 */
[-CC-:B--2---:R-:W-:Y:S01]  /*0900*/  FFMA R7, R4, R15.reuse, R17.reuse ;  /* 0x0000000f04077223 */ /* 0x184fe20000000011 */
[-CC-:B------:R-:W-:Y:S01]  /*0910*/  FFMA R6, R10, R15.reuse, R17.reuse ;  /* 0x0000000f0a067223 */ /* 0x180fe20000000011 */
[-CC-:B------:R-:W-:Y:S01]  /*0920*/  FFMA R5, R11, R15.reuse, R17.reuse ;  /* 0x0000000f0b057223 */ /* 0x180fe20000000011 */
[----:B------:R-:W-:-:S02]  /*0930*/  FFMA R4, R9, R15, R17 ;  /* 0x0000000f09047223 */ /* 0x000fc40000000011 */
[----:B------:R-:W-:Y:S02]  /*0940*/  FSETP.GT.AND P0, PT, R7, RZ, PT ;  /* 0x000000ff0700720b */ /* 0x000fe40003f04000 */
[----:B------:R-:W-:Y:S02]  /*0950*/  FSETP.GT.AND P1, PT, R6, RZ, PT ;  /* 0x000000ff0600720b */ /* 0x000fe40003f24000 */
[----:B------:R-:W-:Y:S02]  /*0960*/  FSETP.GT.AND P2, PT, R5, RZ, PT ;  /* 0x000000ff0500720b */ /* 0x000fe40003f44000 */
[----:B------:R-:W-:Y:S01]  /*0970*/  FSETP.GT.AND P3, PT, R4, RZ, PT ;  /* 0x000000ff0400720b */ /* 0x000fe20003f64000 */
[--C-:B------:R-:W-:Y:S01]  /*0980*/  FADD R22, R22, -R21.reuse ;  /* 0x8000001516167221 */ /* 0x100fe20000000000 */
[--C-:B------:R-:W-:Y:S01]  /*0990*/  FADD R25, R25, -R21.reuse ;  /* 0x8000001519197221 */ /* 0x100fe20000000000 */
[----:B------:R-:W-:Y:S01]  /*09a0*/  FADD R29, R29, -R21 ;  /* 0x800000151d1d7221 */ /* 0x000fe20000000000 */
[----:B------:R-:W-:-:S03]  /*09b0*/  FMUL R9, R8, R18 ;  /* 0x0000001208097220 */ /* 0x000fc60000400000 */
[----:B------:R-:W-:Y:S02]  /*09c0*/  @!P0 FMUL R7, R7, 0.20000000298023223877 ;  /* 0x3e4ccccd07078820 */ /* 0x000fe40000400000 */
[----:B------:R-:W-:Y:S02]  /*09d0*/  @!P1 FMUL R6, R6, 0.20000000298023223877 ;  /* 0x3e4ccccd06069820 */ /* 0x000fe40000400000 */
[----:B------:R-:W-:Y:S02]  /*09e0*/  @!P2 FMUL R5, R5, 0.20000000298023223877 ;  /* 0x3e4ccccd0505a820 */ /* 0x000fe40000400000 */
[----:B------:R-:W-:Y:S01]  /*09f0*/  @!P3 FMUL R4, R4, 0.20000000298023223877 ;  /* 0x3e4ccccd0404b820 */ /* 0x000fe20000400000 */
[----:B------:R-:W-:Y:S01]  /*0a00*/  BAR.SYNC.DEFER_BLOCKING 0x0 ;  /* 0x0000000000007b1d */ /* 0x000fe20000010000 */
[C---:B------:R-:W-:Y:S01]  /*0a10*/  FMUL R24, R8.reuse, R24 ;  /* 0x0000001808187220 */ /* 0x040fe20000400000 */
        /* <DEDUP_REMOVED lines=9> */
[----:B------:R-:W-:Y:S01]  /*0ab0*/  FMUL R29, R8, R29 ;  /* 0x0000001d081d7220 */ /* 0x000fe20000400000 */
[-CC-:B------:R-:W-:Y:S01]  /*0ac0*/  FFMA R8, R12, R15.reuse, R17.reuse ;  /* 0x0000000f0c087223 */ /* 0x180fe20000000011 */
[-CC-:B------:R-:W-:Y:S01]  /*0ad0*/  FFMA R11, R24, R15.reuse, R17.reuse ;  /* 0x0000000f180b7223 */ /* 0x180fe20000000011 */
[----:B------:R-:W-:-:S03]  /*0ae0*/  FFMA R10, R14, R15, R17 ;  /* 0x0000000f0e0a7223 */ /* 0x000fc60000000011 */
[----:B------:R-:W-:Y:S01]  /*0af0*/  FSETP.GT.AND P0, PT, R8, RZ, PT ;  /* 0x000000ff0800720b */ /* 0x000fe20003f04000 */
[----:B------:R0:W-:Y:S01]  /*0b00*/  STS.128 [R28+0x10], R4 ;  /* 0x000010041c007388 */ /* 0x0001e20000000c00 */
[----:B------:R-:W-:Y:S02]  /*0b10*/  FSETP.GT.AND P4, PT, R11, RZ, PT ;  /* 0x000000ff0b00720b */ /* 0x000fe40003f84000 */
[----:B------:R-:W-:Y:S01]  /*0b20*/  FSETP.GT.AND P5, PT, R10, RZ, PT ;  /* 0x000000ff0a00720b */ /* 0x000fe20003fa4000 */
[-CC-:B0-----:R-:W-:Y:S01]  /*0b30*/  FFMA R4, R9, R15.reuse, R17.reuse ;  /* 0x0000000f09047223 */ /* 0x181fe20000000011 */
[-CC-:B------:R-:W-:Y:S01]  /*0b40*/  FFMA R7, R23, R15.reuse, R17.reuse ;  /* 0x0000000f17077223 */ /* 0x180fe20000000011 */
[----:B------:R-:W-:-:S04]  /*0b50*/  FFMA R9, R13, R15, R17 ;  /* 0x0000000f0d097223 */ /* 0x000fc80000000011 */
[----:B------:R-:W-:Y:S02]  /*0b60*/  FSETP.GT.AND P1, PT, R7, RZ, PT ;  /* 0x000000ff0700720b */ /* 0x000fe40003f24000 */
[----:B------:R-:W-:Y:S01]  /*0b70*/  FSETP.GT.AND P6, PT, R9, RZ, PT ;  /* 0x000000ff0900720b */ /* 0x000fe20003fc4000 */
[-CC-:B------:R-:W-:Y:S01]  /*0b80*/  FFMA R5, R19, R15.reuse, R17.reuse ;  /* 0x0000000f13057223 */ /* 0x180fe20000000011 */
[-CC-:B------:R-:W-:Y:S01]  /*0b90*/  FFMA R6, R26, R15.reuse, R17.reuse ;  /* 0x0000000f1a067223 */ /* 0x180fe20000000011 */
[-CC-:B------:R-:W-:Y:S01]  /*0ba0*/  FFMA R12, R27, R15.reuse, R17.reuse ;  /* 0x0000000f1b0c7223 */ /* 0x180fe20000000011 */
[-CC-:B------:R-:W-:Y:S01]  /*0bb0*/  FFMA R13, R22, R15.reuse, R17.reuse ;  /* 0x0000000f160d7223 */ /* 0x180fe20000000011 */
[-CC-:B------:R-:W-:Y:S01]  /*0bc0*/  FFMA R14, R25, R15.reuse, R17.reuse ;  /* 0x0000000f190e7223 */ /* 0x180fe20000000011 */
[----:B------:R-:W-:Y:S01]  /*0bd0*/  FFMA R15, R29, R15, R17 ;  /* 0x0000000f1d0f7223 */ /* 0x000fe20000000011 */
[----:B------:R-:W-:Y:S01]  /*0be0*/  @!P4 FMUL R11, R11, 0.20000000298023223877 ;  /* 0x3e4ccccd0b0bc820 */ /* 0x000fe20000400000 */
[----:B------:R-:W-:Y:S01]  /*0bf0*/  @!P5 FMUL R10, R10, 0.20000000298023223877 ;  /* 0x3e4ccccd0a0ad820 */ /* 0x000fe20000400000 */
[----:B------:R-:W-:Y:S01]  /*0c00*/  @!P0 FMUL R8, R8, 0.20000000298023223877 ;  /* 0x3e4ccccd08088820 */ /* 0x000fe20000400000 */
[----:B------:R-:W-:Y:S01]  /*0c10*/  FSETP.GT.AND P2, PT, R6, RZ, PT ;  /* 0x000000ff0600720b */ /* 0x000fe20003f44000 */
[----:B------:R-:W-:Y:S01]  /*0c20*/  @!P1 FMUL R7, R7, 0.20000000298023223877 ;  /* 0x3e4ccccd07079820 */ /* 0x000fe20000400000 */
[----:B------:R-:W-:Y:S01]  /*0c30*/  FSETP.GT.AND P3, PT, R5, RZ, PT ;  /* 0x000000ff0500720b */ /* 0x000fe20003f64000 */
[----:B------:R-:W-:Y:S01]  /*0c40*/  @!P6 FMUL R9, R9, 0.20000000298023223877 ;  /* 0x3e4ccccd0909e820 */ /* 0x000fe20000400000 */
[----:B------:R-:W-:-:S02]  /*0c50*/  FSETP.GT.AND P4, PT, R4, RZ, PT ;  /* 0x000000ff0400720b */ /* 0x000fc40003f84000 */
[----:B------:R-:W-:Y:S02]  /*0c60*/  FSETP.GT.AND P5, PT, R12, RZ, PT ;  /* 0x000000ff0c00720b */ /* 0x000fe40003fa4000 */
[----:B------:R-:W-:Y:S02]  /*0c70*/  FSETP.GT.AND P6, PT, R13, RZ, PT ;  /* 0x000000ff0d00720b */ /* 0x000fe40003fc4000 */
[----:B------:R-:W-:Y:S02]  /*0c80*/  FSETP.GT.AND P0, PT, R14, RZ, PT ;  /* 0x000000ff0e00720b */ /* 0x000fe40003f04000 */
[----:B------:R-:W-:Y:S01]  /*0c90*/  FSETP.GT.AND P1, PT, R15, RZ, PT ;  /* 0x000000ff0f00720b */ /* 0x000fe20003f24000 */
[----:B------:R-:W-:Y:S02]  /*0ca0*/  @!P2 FMUL R6, R6, 0.20000000298023223877 ;  /* 0x3e4ccccd0606a820 */ /* 0x000fe40000400000 */
[----:B------:R-:W-:Y:S02]  /*0cb0*/  @!P3 FMUL R5, R5, 0.20000000298023223877 ;  /* 0x3e4ccccd0505b820 */ /* 0x000fe40000400000 */
[----:B------:R-:W-:-:S02]  /*0cc0*/  @!P4 FMUL R4, R4, 0.20000000298023223877 ;  /* 0x3e4ccccd0404c820 */ /* 0x000fc40000400000 */
[----:B------:R-:W-:Y:S02]  /*0cd0*/  @!P5 FMUL R12, R12, 0.20000000298023223877 ;  /* 0x3e4ccccd0c0cd820 */ /* 0x000fe40000400000 */
[----:B------:R-:W-:Y:S02]  /*0ce0*/  @!P6 FMUL R13, R13, 0.20000000298023223877 ;  /* 0x3e4ccccd0d0de820 */ /* 0x000fe40000400000 */
[----:B------:R-:W-:Y:S02]  /*0cf0*/  @!P0 FMUL R14, R14, 0.20000000298023223877 ;  /* 0x3e4ccccd0e0e8820 */ /* 0x000fe40000400000 */
[----:B------:R-:W-:Y:S01]  /*0d00*/  @!P1 FMUL R15, R15, 0.20000000298023223877 ;  /* 0x3e4ccccd0f0f9820 */ /* 0x000fe20000400000 */
[----:B------:R-:W-:Y:S01]  /*0d10*/  IMAD.SHL.U32 R18, R16, 0x4, RZ ;  /* 0x0000000410127824 */ /* 0x000fe200078e00ff */
[----:B------:R0:W-:Y:S04]  /*0d20*/  STS.128 [R28+0x20], R8 ;  /* 0x000020081c007388 */ /* 0x0001e80000000c00 */
[----:B------:R-:W-:Y:S04]  /*0d30*/  STS.128 [R28], R4 ;  /* 0x000000041c007388 */ /* 0x000fe80000000c00 */
[----:B------:R-:W-:Y:S01]  /*0d40*/  STS.128 [R28+0x30], R12 ;  /* 0x0000300c1c007388 */ /* 0x000fe20000000c00 */
[----:B------:R-:W-:-:S04]  /*0d50*/  LOP3.LUT R17, R18, 0x3fc, RZ, 0xc0, !PT ;  /* 0x000003fc12117812 */ /* 0x000fc800078ec0ff */
[C---:B------:R-:W-:Y:S02]  /*0d60*/  LOP3.LUT R18, R17.reuse, 0x400, RZ, 0xfc, !PT ;  /* 0x0000040011127812 */ /* 0x040fe400078efcff */
[----:B------:R-:W-:Y:S02]  /*0d70*/  LOP3.LUT R19, R17, 0x800, RZ, 0xfc, !PT ;  /* 0x0000080011137812 */ /* 0x000fe400078efcff */
[----:B------:R-:W-:Y:S02]  /*0d80*/  LOP3.LUT R16, R16, 0xfc, RZ, 0xc0, !PT ;  /* 0x000000fc10107812 */ /* 0x000fe400078ec0ff */
[----:B------:R-:W-:Y:S02]  /*0d90*/  LOP3.LUT R18, R18, 0x7f0, RZ, 0xc0, !PT ;  /* 0x000007f012127812 */ /* 0x000fe400078ec0ff */
[----:B------:R-:W-:Y:S02]  /*0da0*/  LOP3.LUT R19, R19, 0xbf0, RZ, 0xc0, !PT ;  /* 0x00000bf013137812 */ /* 0x000fe400078ec0ff */
[----:B------:R-:W-:-:S02]  /*0db0*/  LEA R16, R16, UR4, 0x2 ;  /* 0x0000000410107c11 */ /* 0x000fc4000f8e10ff */
[----:B------:R-:W-:Y:S02]  /*0dc0*/  IADD3 R18, R18, UR4, RZ ;  /* 0x0000000412127c10 */ /* 0x000fe4000fffe0ff */
[----:B------:R-:W-:Y:S01]  /*0dd0*/  IADD3 R24, R19, UR4, RZ ;  /* 0x0000000413187c10 */ /* 0x000fe2000fffe0ff */
[C---:B------:R-:W-:Y:S01]  /*0de0*/  IMAD R22, R17.reuse, 0x4, R16 ;  /* 0x0000000411167824 */ /* 0x040fe200078e0210 */
[----:B------:R-:W-:Y:S01]  /*0df0*/  BAR.SYNC.DEFER_BLOCKING 0x0 ;  /* 0x0000000000007b1d */ /* 0x000fe20000010000 */
[C---:B0-----:R-:W-:Y:S02]  /*0e00*/  LEA R8, R17.reuse, R18, 0x2 ;  /* 0x0000001211087211 */ /* 0x041fe400078e10ff */
[----:B------:R-:W-:-:S05]  /*0e10*/  LEA R24, R17, R24, 0x2 ;  /* 0x0000001811187211 */ /* 0x000fca00078e10ff */
[----:B------:R-:W0:Y:S01]  /*0e20*/  LDC.64 R18, c[0x0][0x238] ;  /* 0x00008e00ff127b82 */ /* 0x000e220000000a00 */
[----:B------:R1:W2:Y:S04]  /*0e30*/  LDS.128 R4, [R22] ;  /* 0x0000000016047984 */ /* 0x0002a80000000c00 */
[----:B------:R-:W3:Y:S04]  /*0e40*/  LDS.128 R8, [R8+0x1000] ;  /* 0x0010000008087984 */ /* 0x000ee80000000c00 */
[----:B------:R4:W5:Y:S01]  /*0e50*/  LDS.128 R12, [R24+0x2000] ;  /* 0x00200000180c7984 */ /* 0x0009620000000c00 */
[----:B------:R-:W-:-:S02]  /*0e60*/  PRMT R16, R0, 0x6540, R3 ;  /* 0x0000654000107816 */ /* 0x000fc40000000003 */
[----:B------:R-:W-:Y:S02]  /*0e70*/  LOP3.LUT R21, R20, 0xc, R2, 0xf8, !PT ;  /* 0x0000000c14157812 */ /* 0x000fe400078ef802 */
[C---:B------:R-:W-:Y:S02]  /*0e80*/  LOP3.LUT R20, R16.reuse, 0x40, RZ, 0xfc, !PT ;  /* 0x0000004010147812 */ /* 0x040fe400078efcff */
[C---:B------:R-:W-:Y:S02]  /*0e90*/  LOP3.LUT R2, R16.reuse, 0x80, RZ, 0xfc, !PT ;  /* 0x0000008010027812 */ /* 0x040fe400078efcff */
[----:B------:R-:W-:Y:S02]  /*0ea0*/  LOP3.LUT R23, R17, 0xc00, RZ, 0xfc, !PT ;  /* 0x00000c0011177812 */ /* 0x000fe400078efcff */
[C---:B------:R-:W-:Y:S02]  /*0eb0*/  LOP3.LUT R0, R16.reuse, 0xc0, RZ, 0xfc, !PT ;  /* 0x000000c010007812 */ /* 0x040fe400078efcff */
[C---:B------:R-:W-:Y:S01]  /*0ec0*/  ISETP.GE.AND P0, PT, R16.reuse, 0x400, PT ;  /* 0x000004001000780c */ /* 0x040fe20003f06270 */
[----:B------:R-:W-:Y:S01]  /*0ed0*/  IMAD R3, R16, 0x1000, R21 ;  /* 0x0000100010037824 */ /* 0x000fe200078e0215 */
[----:B------:R-:W-:-:S02]  /*0ee0*/  ISETP.GE.AND P1, PT, R20, 0x400, PT ;  /* 0x000004001400780c */ /* 0x000fc40003f26270 */
[----:B------:R-:W-:Y:S02]  /*0ef0*/  ISETP.GE.AND P2, PT, R2, 0x400, PT ;  /* 0x000004000200780c */ /* 0x000fe40003f46270 */
[----:B------:R-:W-:Y:S02]  /*0f00*/  LOP3.LUT R16, R23, 0xff0, RZ, 0xc0, !PT ;  /* 0x00000ff017107812 */ /* 0x000fe400078ec0ff */
[----:B------:R-:W-:Y:S02]  /*0f10*/  ISETP.GE.AND P3, PT, R0, 0x400, PT ;  /* 0x000004000000780c */ /* 0x000fe40003f66270 */
[-C--:B------:R-:W-:Y:S02]  /*0f20*/  LEA R23, R20, R21.reuse, 0xc ;  /* 0x0000001514177211 */ /* 0x080fe400078e60ff */
[----:B------:R-:W-:Y:S01]  /*0f30*/  LEA R25, R2, R21, 0xc ;  /* 0x0000001502197211 */ /* 0x000fe200078e60ff */
[----:B0-----:R-:W-:-:S04]  /*0f40*/  IMAD.WIDE R2, R3, 0x4, R18 ;  /* 0x0000000403027825 */ /* 0x001fc800078e0212 */
[----:B-1----:R-:W-:-:S04]  /*0f50*/  IMAD.WIDE R22, R23, 0x4, R18 ;  /* 0x0000000417167825 */ /* 0x002fc800078e0212 */
[----:B----4-:R-:W-:Y:S01]  /*0f60*/  IMAD.WIDE R24, R25, 0x4, R18 ;  /* 0x0000000419187825 */ /* 0x010fe200078e0212 */
[----:B--2---:R0:W-:Y:S03]  /*0f70*/  @!P0 STG.E.128 desc[UR6][R2.64], R4 ;  /* 0x0000000402008986 */ /* 0x0041e6000c101d06 */
[----:B------:R-:W-:Y:S01]  /*0f80*/  VIADD R16, R16, UR4 ;  /* 0x0000000410107c36 */ /* 0x000fe20008000000 */
[----:B---3--:R0:W-:Y:S04]  /*0f90*/  @!P1 STG.E.128 desc[UR6][R22.64], R8 ;  /* 0x0000000816009986 */ /* 0x0081e8000c101d06 */
[----:B-----5:R0:W-:Y:S01]  /*0fa0*/  @!P2 STG.E.128 desc[UR6][R24.64], R12 ;  /* 0x0000000c1800a986 */ /* 0x0201e2000c101d06 */
[----:B------:R-:W-:Y:S01]  /*0fb0*/  LEA R16, R17, R16, 0x2 ;  /* 0x0000001011107211 */ /* 0x000fe200078e10ff */
[----:B0-----:R-:W-:Y:S06]  /*0fc0*/  @P3 EXIT ;  /* 0x000000000000394d */ /* 0x001fec0003800000 */
[----:B0-----:R-:W0:Y:S01]  /*0fd0*/  LDS.128 R4, [R16+0x3000] ;  /* 0x0030000010047984 */ /* 0x001e220000000c00 */
[----:B------:R-:W-:-:S05]  /*0fe0*/  LEA R21, R0, R21, 0xc ;  /* 0x0000001500157211 */ /* 0x000fca00078e60ff */
[----:B------:R-:W-:-:S05]  /*0ff0*/  IMAD.WIDE R18, R21, 0x4, R18 ;  /* 0x0000000415127825 */ /* 0x000fca00078e0212 */
[----:B0-----:R-:W-:Y:S01]  /*1000*/  STG.E.128 desc[UR6][R18.64], R4 ;  /* 0x0000000412007986 */ /* 0x001fe2000c101d06 */
[----:B------:R-:W-:Y:S05]  /*1010*/  EXIT ;  /* 0x000000000000794d */ /* 0x000fea0003800000 */
.L_x_0:
[----:B------:R-:W-:-:S00]  /*1020*/  BRA `(.L_x_0) ;  /* 0xfffffffc00fc7947 */ /* 0x000fc0000383ffff */
[----:B------:R-:W-:-:S00]  /*1030*/  NOP ;  /* 0x0000000000007918 */ /* 0x000fc00000000000 */
        /* <DEDUP_REMOVED lines=12> */
.L_x_1:


//--------------------- .nv.global.init           --------------------------
	.section	.nv.global.init,"aw",@progbits
.nv.global.init:
	.type		_$_str,@object
	.size		_$_str,(.L_0 - _$_str)
_$_str:
        /*0000*/ 	.byte	0x5f, 0x5f, 0x43, 0x55, 0x44, 0x41, 0x5f, 0x46, 0x54, 0x5a, 0x00
.L_0:


//--------------------- .nv.shared.triton_poi_fused__native_batch_norm_legit_leaky_relu_6 --------------------------
	.section	.nv.shared.triton_poi_fused__native_batch_norm_legit_leaky_relu_6,"aw",@nobits
	.sectionflags	@""
	.align	16
	.zero		1024


//--------------------- .nv.constant0.triton_poi_fused__native_batch_norm_legit_leaky_relu_6 --------------------------
	.section	.nv.constant0.triton_poi_fused__native_batch_norm_legit_leaky_relu_6,"a",@progbits
	.sectionflags	@""
	.align	4
.nv.constant0.triton_poi_fused__native_batch_norm_legit_leaky_relu_6:
	.zero		584
